//
// Generated by NVIDIA NVVM Compiler
//
// Compiler Build ID: CL-36424714
// Cuda compilation tools, release 13.0, V13.0.88
// Based on NVVM 20.0.0
//

.version 9.0
.target sm_100
.address_size 64

	// .globl	_Z10kernel_sumPiS_S_i

.visible .entry _Z10kernel_sumPiS_S_i(
	.param .u64 .ptr .align 1 _Z10kernel_sumPiS_S_i_param_0,
	.param .u64 .ptr .align 1 _Z10kernel_sumPiS_S_i_param_1,
	.param .u64 .ptr .align 1 _Z10kernel_sumPiS_S_i_param_2,
	.param .u32 _Z10kernel_sumPiS_S_i_param_3
)
{
	.reg .pred 	%p<2>;
	.reg .b32 	%r<9>;
	.reg .b64 	%rd<11>;

	ld.param.u64 	%rd1, [_Z10kernel_sumPiS_S_i_param_0];
	ld.param.u64 	%rd2, [_Z10kernel_sumPiS_S_i_param_1];
	ld.param.u64 	%rd3, [_Z10kernel_sumPiS_S_i_param_2];
	ld.param.u32 	%r2, [_Z10kernel_sumPiS_S_i_param_3];
	mov.u32 	%r3, %ctaid.x;
	mov.u32 	%r4, %ntid.x;
	mov.u32 	%r5, %tid.x;
	mad.lo.s32 	%r1, %r3, %r4, %r5;
	setp.ge.s32 	%p1, %r1, %r2;
	@%p1 bra 	$L__BB0_2;
	cvta.to.global.u64 	%rd4, %rd1;
	cvta.to.global.u64 	%rd5, %rd2;
	cvta.to.global.u64 	%rd6, %rd3;
	mul.wide.s32 	%rd7, %r1, 4;
	add.s64 	%rd8, %rd4, %rd7;
	st.global.u32 	[%rd8], %r1;
	shl.b32 	%r6, %r1, 1;
	add.s64 	%rd9, %rd5, %rd7;
	st.global.u32 	[%rd9], %r6;
	ld.global.u32 	%r7, [%rd8];
	add.s32 	%r8, %r7, %r6;
	add.s64 	%rd10, %rd6, %rd7;
	st.global.u32 	[%rd10], %r8;
$L__BB0_2:
	ret;

}


// ===== COMPILED SASS (sm_100) =====

	.target	sm_100

	.elftype	@"ET_EXEC"


//--------------------- .note.nv.tkinfo           --------------------------
	.section	.note.nv.tkinfo,"",@"SHT_NOTE"
	.sectionflags	@"SHF_NOTE_NV_TKINFO"
	.tkinfo
        /*0018*/ 	.word	0x00000002
        /*0030*/ 	.string	""
        /*0030*/ 	.string	"ptxas"
        /*0030*/ 	.string	"Cuda compilation tools, release 13.0, V13.0.88"
        /*0030*/ 	.string	"Build cuda_13.0.r13.0/compiler.36424714_0"
        /*0030*/ 	.string	"-arch sm_100 -m 64 "



//--------------------- .note.nv.cuinfo           --------------------------
	.section	.note.nv.cuinfo,"",@"SHT_NOTE"
	.sectionflags	@"SHF_NOTE_NV_CUINFO"
        /*0018*/ 	.short	0x0002
        /*001a*/ 	.short	0x0064
        /*001c*/ 	.short	0x0082
	.zero		2


//--------------------- .nv.info                  --------------------------
	.section	.nv.info,"",@"SHT_CUDA_INFO"
	.align	4


	//----- nvinfo : EIATTR_REGCOUNT
	.align		4
        /*0000*/ 	.byte	0x04, 0x2f
        /*0002*/ 	.short	(.L_1 - .L_0)
	.align		4
.L_0:
        /*0004*/ 	.word	index@(_Z10kernel_sumPiS_S_i)
        /*0008*/ 	.word	0x00000010


	//----- nvinfo : EIATTR_FRAME_SIZE
	.align		4
.L_1:
        /*000c*/ 	.byte	0x04, 0x11
        /*000e*/ 	.short	(.L_3 - .L_2)
	.align		4
.L_2:
        /*0010*/ 	.word	index@(_Z10kernel_sumPiS_S_i)
        /*0014*/ 	.word	0x00000000


	//----- nvinfo : EIATTR_MIN_STACK_SIZE
	.align		4
.L_3:
        /*0018*/ 	.byte	0x04, 0x12
        /*001a*/ 	.short	(.L_5 - .L_4)
	.align		4
.L_4:
        /*001c*/ 	.word	index@(_Z10kernel_sumPiS_S_i)
        /*0020*/ 	.word	0x00000000
.L_5:


//--------------------- .nv.compat                --------------------------
	.section	.nv.compat,"",@"SHT_CUDA_COMPAT_INFO"
	.align	4
        /*0000*/ 	.byte	0x02, 0x09, 0x00, 0x00, 0x02, 0x02, 0x01, 0x00, 0x02, 0x05, 0x05, 0x00, 0x03, 0x07, 0x01, 0x01
        /*0010*/ 	.byte	0x02, 0x03, 0x00, 0x00, 0x02, 0x06, 0x01, 0x00, 0x04, 0x0b, 0x08, 0x00, 0x09, 0x00, 0x00, 0x00
        /*0020*/ 	.byte	0x00, 0x00, 0x00, 0x00


//--------------------- .nv.info._Z10kernel_sumPiS_S_i --------------------------
	.section	.nv.info._Z10kernel_sumPiS_S_i,"",@"SHT_CUDA_INFO"
	.sectionflags	@""
	.align	4


	//----- nvinfo : EIATTR_CUDA_API_VERSION
	.align		4
        /*0000*/ 	.byte	0x04, 0x37
        /*0002*/ 	.short	(.L_7 - .L_6)
.L_6:
        /*0004*/ 	.word	0x00000082


	//----- nvinfo : EIATTR_KPARAM_INFO
	.align		4
.L_7:
        /*0008*/ 	.byte	0x04, 0x17
        /*000a*/ 	.short	(.L_9 - .L_8)
.L_8:
        /*000c*/ 	.word	0x00000000
        /*0010*/ 	.short	0x0003
        /*0012*/ 	.short	0x0018
        /*0014*/ 	.byte	0x00, 0xf0, 0x11, 0x00


	//----- nvinfo : EIATTR_KPARAM_INFO
	.align		4
.L_9:
        /*0018*/ 	.byte	0x04, 0x17
        /*001a*/ 	.short	(.L_11 - .L_10)
.L_10:
        /*001c*/ 	.word	0x00000000
        /*0020*/ 	.short	0x0002
        /*0022*/ 	.short	0x0010
        /*0024*/ 	.byte	0x00, 0xf5, 0x21, 0x00


	//----- nvinfo : EIATTR_KPARAM_INFO
	.align		4
.L_11:
        /*0028*/ 	.byte	0x04, 0x17
        /*002a*/ 	.short	(.L_13 - .L_12)
.L_12:
        /*002c*/ 	.word	0x00000000
        /*0030*/ 	.short	0x0001
        /*0032*/ 	.short	0x0008
        /*0034*/ 	.byte	0x00, 0xf5, 0x21, 0x00


	//----- nvinfo : EIATTR_KPARAM_INFO
	.align		4
.L_13:
        /*0038*/ 	.byte	0x04, 0x17
        /*003a*/ 	.short	(.L_15 - .L_14)
.L_14:
        /*003c*/ 	.word	0x00000000
        /*0040*/ 	.short	0x0000
        /*0042*/ 	.short	0x0000
        /*0044*/ 	.byte	0x00, 0xf5, 0x21, 0x00


	//----- nvinfo : EIATTR_SPARSE_MMA_MASK
	.align		4
.L_15:
        /*0048*/ 	.byte	0x03, 0x50
        /*004a*/ 	.short	0x0000


	//----- nvinfo : EIATTR_MAXREG_COUNT
	.align		4
        /*004c*/ 	.byte	0x03, 0x1b
        /*004e*/ 	.short	0x00ff


	//----- nvinfo : EIATTR_MERCURY_ISA_VERSION
	.align		4
        /*0050*/ 	.byte	0x03, 0x5f
        /*0052*/ 	.short	0x0101


	//----- nvinfo : EIATTR_VRC_CTA_INIT_COUNT
	.align		4
        /*0054*/ 	.byte	0x02, 0x4a
	.zero		1
	.zero		1


	//----- nvinfo : EIATTR_EXIT_INSTR_OFFSETS
	.align		4
        /*0058*/ 	.byte	0x04, 0x1c
        /*005a*/ 	.short	(.L_17 - .L_16)


	//   ....[0]....
.L_16:
        /*005c*/ 	.word	0x00000070


	//   ....[1]....
        /*0060*/ 	.word	0x00000150


	//----- nvinfo : EIATTR_CBANK_PARAM_SIZE
	.align		4
.L_17:
        /*0064*/ 	.byte	0x03, 0x19
        /*0066*/ 	.short	0x001c


	//----- nvinfo : EIATTR_PARAM_CBANK
	.align		4
        /*0068*/ 	.byte	0x04, 0x0a
        /*006a*/ 	.short	(.L_19 - .L_18)
	.align		4
.L_18:
        /*006c*/ 	.word	index@(.nv.constant0._Z10kernel_sumPiS_S_i)
        /*0070*/ 	.short	0x0380
        /*0072*/ 	.short	0x001c


	//----- nvinfo : EIATTR_SW_WAR
	.align		4
.L_19:
        /*0074*/ 	.byte	0x04, 0x36
        /*0076*/ 	.short	(.L_21 - .L_20)
.L_20:
        /*0078*/ 	.word	0x00000008
.L_21:


//--------------------- .nv.callgraph             --------------------------
	.section	.nv.callgraph,"",@"SHT_CUDA_CALLGRAPH"
	.align	4
	.sectionentsize	8
	.align		4
        /*0000*/ 	.word	0x00000000
	.align		4
        /*0004*/ 	.word	0xffffffff
	.align		4
        /*0008*/ 	.word	0x00000000
	.align		4
        /*000c*/ 	.word	0xfffffffe
	.align		4
        /*0010*/ 	.word	0x00000000
	.align		4
        /*0014*/ 	.word	0xfffffffd
	.align		4
        /*0018*/ 	.word	0x00000000
	.align		4
        /*001c*/ 	.word	0xfffffffc


//--------------------- .text._Z10kernel_sumPiS_S_i --------------------------
	.section	.text._Z10kernel_sumPiS_S_i,"ax",@progbits
	.align	128
        .global         _Z10kernel_sumPiS_S_i
        .type           _Z10kernel_sumPiS_S_i,@function
        .size           _Z10kernel_sumPiS_S_i,(.L_x_1 - _Z10kernel_sumPiS_S_i)
        .other          _Z10kernel_sumPiS_S_i,@"STO_CUDA_ENTRY STV_DEFAULT"
_Z10kernel_sumPiS_S_i:
.text._Z10kernel_sumPiS_S_i:
[----:B------:R-:W-:Y:S01]  /*0000*/  LDC R1, c[0x0][0x37c] ;  /* 0x0000df00ff017b82 */ /* 0x000fe20000000800 */
[----:B------:R-:W0:Y:S07]  /*0010*/  S2R R0, SR_TID.X ;  /* 0x0000000000007919 */ /* 0x000e2e0000002100 */
[----:B------:R-:W0:Y:S01]  /*0020*/  S2UR UR4, SR_CTAID.X ;  /* 0x00000000000479c3 */ /* 0x000e220000002500 */
[----:B------:R-:W1:Y:S07]  /*0030*/  LDCU UR5, c[0x0][0x398] ;  /* 0x00007300ff0577ac */ /* 0x000e6e0008000800 */
[----:B------:R-:W0:Y:S02]  /*0040*/  LDC R9, c[0x0][0x360] ;  /* 0x0000d800ff097b82 */ /* 0x000e240000000800 */
[----:B0-----:R-:W-:-:S05]  /*0050*/  IMAD R9, R9, UR4, R0 ;  /* 0x0000000409097c24 */ /* 0x001fca000f8e0200 */
[----:B-1----:R-:W-:-:S13]  /*0060*/  ISETP.GE.AND P0, PT, R9, UR5, PT ;  /* 0x0000000509007c0c */ /* 0x002fda000bf06270 */
[----:B------:R-:W-:Y:S05]  /*0070*/  @P0 EXIT ;  /* 0x000000000000094d */ /* 0x000fea0003800000 */
[----:B------:R-:W0:Y:S01]  /*0080*/  LDC.64 R2, c[0x0][0x380] ;  /* 0x0000e000ff027b82 */ /* 0x000e220000000a00 */
[----:B------:R-:W1:Y:S01]  /*0090*/  LDCU.64 UR4, c[0x0][0x358] ;  /* 0x00006b00ff0477ac */ /* 0x000e620008000a00 */
[----:B------:R-:W-:-:S06]  /*00a0*/  SHF.L.U32 R11, R9, 0x1, RZ ;  /* 0x00000001090b7819 */ /* 0x000fcc00000006ff */
[----:B------:R-:W2:Y:S08]  /*00b0*/  LDC.64 R4, c[0x0][0x388] ;  /* 0x0000e200ff047b82 */ /* 0x000eb00000000a00 */
[----:B------:R-:W3:Y:S01]  /*00c0*/  LDC.64 R6, c[0x0][0x390] ;  /* 0x0000e400ff067b82 */ /* 0x000ee20000000a00 */
[----:B0-----:R-:W-:-:S05]  /*00d0*/  IMAD.WIDE R2, R9, 0x4, R2 ;  /* 0x0000000409027825 */ /* 0x001fca00078e0202 */
[----:B-1----:R-:W-:Y:S01]  /*00e0*/  STG.E desc[UR4][R2.64], R9 ;  /* 0x0000000902007986 */ /* 0x002fe2000c101904 */
[----:B--2---:R-:W-:-:S05]  /*00f0*/  IMAD.WIDE R4, R9, 0x4, R4 ;  /* 0x0000000409047825 */ /* 0x004fca00078e0204 */
[----:B------:R-:W-:Y:S04]  /*0100*/  STG.E desc[UR4][R4.64], R11 ;  /* 0x0000000b04007986 */ /* 0x000fe8000c101904 */
[----:B------:R-:W2:Y:S01]  /*0110*/  LDG.E R0, desc[UR4][R2.64] ;  /* 0x0000000402007981 */ /* 0x000ea2000c1e1900 */
[----:B---3--:R-:W-:Y:S01]  /*0120*/  IMAD.WIDE R6, R9, 0x4, R6 ;  /* 0x0000000409067825 */ /* 0x008fe200078e0206 */
[----:B--2---:R-:W-:-:S05]  /*0130*/  IADD3 R13, PT, PT, R11, R0, RZ ;  /* 0x000000000b0d7210 */ /* 0x004fca0007ffe0ff */
[----:B------:R-:W-:Y:S01]  /*0140*/  STG.E desc[UR4][R6.64], R13 ;  /* 0x0000000d06007986 */ /* 0x000fe2000c101904 */
[----:B------:R-:W-:Y:S05]  /*0150*/  EXIT ;  /* 0x000000000000794d */ /* 0x000fea0003800000 */
.L_x_0:
[----:B------:R-:W-:-:S00]  /*0160*/  BRA `(.L_x_0) ;  /* 0xfffffffc00fc7947 */ /* 0x000fc0000383ffff */
[----:B------:R-:W-:-:S00]  /*0170*/  NOP ;  /* 0x0000000000007918 */ /* 0x000fc00000000000 */
        /* <DEDUP_REMOVED lines=8> */
.L_x_1:


//--------------------- .nv.shared.reserved.0     --------------------------
	.section	.nv.shared.reserved.0,"aw",@nobits
	.weak		__nv_reservedSMEM_offset_0_alias
	.size		__nv_reservedSMEM_offset_0_alias, 0, 64
	.other		__nv_reservedSMEM_offset_0_alias,@"STO_CUDA_RESERVED_SHARED STV_DEFAULT"
__nv_reservedSMEM_offset_0_alias:
	.zero		0
	.zero		64


//--------------------- .nv.constant0._Z10kernel_sumPiS_S_i --------------------------
	.section	.nv.constant0._Z10kernel_sumPiS_S_i,"a",@progbits
	.sectionflags	@""
	.align	4
.nv.constant0._Z10kernel_sumPiS_S_i:
	.zero		924


//--------------------- SYMBOLS --------------------------

	.type		.nv.reservedSmem.offset0,@object
	.size		.nv.reservedSmem.offset0,0x4
